	.headerflags	@"EF_CUDA_TEXMODE_UNIFIED EF_CUDA_64BIT_ADDRESS EF_CUDA_ACCELERATORS EF_CUDA_SM90 EF_CUDA_VIRTUAL_SM(EF_CUDA_SM90)"
	.elftype	@"ET_EXEC"


//--------------------- .nv.info                  --------------------------
	.section	.nv.info,"",@"SHT_CUDA_INFO"
	.align	4


	//----- nvinfo : EIATTR_REGCOUNT
	.align		4
        /*0000*/ 	.byte	0x04, 0x2f
        /*0002*/ 	.short	(.L_1 - .L_0)
	.align		4
.L_0:
        /*0004*/ 	.word	index@(triton_poi_fused_stack_39)
        /*0008*/ 	.word	0x00000010


	//----- nvinfo : EIATTR_MIN_STACK_SIZE
	.align		4
.L_1:
        /*000c*/ 	.byte	0x04, 0x12
        /*000e*/ 	.short	(.L_3 - .L_2)
	.align		4
.L_2:
        /*0010*/ 	.word	index@(triton_poi_fused_stack_39)
        /*0014*/ 	.word	0x00000000


	//----- nvinfo : EIATTR_FRAME_SIZE
	.align		4
.L_3:
        /*0018*/ 	.byte	0x04, 0x11
        /*001a*/ 	.short	(.L_5 - .L_4)
	.align		4
.L_4:
        /*001c*/ 	.word	index@(triton_poi_fused_stack_39)
        /*0020*/ 	.word	0x00000000


	//----- nvinfo : EIATTR_MIN_STACK_SIZE
	.align		4
.L_5:
        /*0024*/ 	.byte	0x04, 0x12
        /*0026*/ 	.short	(.L_7 - .L_6)
	.align		4
.L_6:
        /*0028*/ 	.word	index@(triton_poi_fused_stack_39)
        /*002c*/ 	.word	0x00000000
.L_7:


//--------------------- .nv.info.triton_poi_fused_stack_39 --------------------------
	.section	.nv.info.triton_poi_fused_stack_39,"",@"SHT_CUDA_INFO"
	.sectionflags	@""
	.align	4


	//----- nvinfo : EIATTR_CUDA_API_VERSION
	.align		4
        /*0000*/ 	.byte	0x04, 0x37
        /*0002*/ 	.short	(.L_9 - .L_8)
.L_8:
        /*0004*/ 	.word	0x0000007c


	//----- nvinfo : EIATTR_KPARAM_INFO
	.align		4
.L_9:
        /*0008*/ 	.byte	0x04, 0x17
        /*000a*/ 	.short	(.L_11 - .L_10)
.L_10:
        /*000c*/ 	.word	0x00000000
        /*0010*/ 	.short	0x0002
        /*0012*/ 	.short	0x0010
        /*0014*/ 	.byte	0x00, 0xf0, 0x11, 0x00


	//----- nvinfo : EIATTR_KPARAM_INFO
	.align		4
.L_11:
        /*0018*/ 	.byte	0x04, 0x17
        /*001a*/ 	.short	(.L_13 - .L_12)
.L_12:
        /*001c*/ 	.word	0x00000000
        /*0020*/ 	.short	0x0001
        /*0022*/ 	.short	0x0008
        /*0024*/ 	.byte	0x00, 0xf4, 0x21, 0x00


	//----- nvinfo : EIATTR_KPARAM_INFO
	.align		4
.L_13:
        /*0028*/ 	.byte	0x04, 0x17
        /*002a*/ 	.short	(.L_15 - .L_14)
.L_14:
        /*002c*/ 	.word	0x00000000
        /*0030*/ 	.short	0x0000
        /*0032*/ 	.short	0x0000
        /*0034*/ 	.byte	0x00, 0xf4, 0x21, 0x00


	//----- nvinfo : EIATTR_SPARSE_MMA_MASK
	.align		4
.L_15:
        /*0038*/ 	.byte	0x03, 0x50
        /*003a*/ 	.short	0x0000


	//----- nvinfo : EIATTR_MAXREG_COUNT
	.align		4
        /*003c*/ 	.byte	0x03, 0x1b
        /*003e*/ 	.short	0x00ff


	//----- nvinfo : EIATTR_EXIT_INSTR_OFFSETS
	.align		4
        /*0040*/ 	.byte	0x04, 0x1c
        /*0042*/ 	.short	(.L_17 - .L_16)


	//   ....[0]....
.L_16:
        /*0044*/ 	.word	0x000001e0


	//----- nvinfo : EIATTR_REQNTID
	.align		4
.L_17:
        /*0048*/ 	.byte	0x04, 0x10
        /*004a*/ 	.short	(.L_19 - .L_18)
.L_18:
        /*004c*/ 	.word	0x00000080
        /*0050*/ 	.word	0x00000001
        /*0054*/ 	.word	0x00000001


	//----- nvinfo : EIATTR_CBANK_PARAM_SIZE
	.align		4
.L_19:
        /*0058*/ 	.byte	0x03, 0x19
        /*005a*/ 	.short	0x0014


	//----- nvinfo : EIATTR_PARAM_CBANK
	.align		4
        /*005c*/ 	.byte	0x04, 0x0a
        /*005e*/ 	.short	(.L_21 - .L_20)
	.align		4
.L_20:
        /*0060*/ 	.word	index@(.nv.constant0.triton_poi_fused_stack_39)
        /*0064*/ 	.short	0x0210
        /*0066*/ 	.short	0x0014


	//----- nvinfo : EIATTR_SW_WAR
	.align		4
.L_21:
        /*0068*/ 	.byte	0x04, 0x36
        /*006a*/ 	.short	(.L_23 - .L_22)
.L_22:
        /*006c*/ 	.word	0x00000008
.L_23:


//--------------------- .nv.callgraph             --------------------------
	.section	.nv.callgraph,"",@"SHT_CUDA_CALLGRAPH"
	.align	4
	.sectionentsize	8
	.align		4
        /*0000*/ 	.word	0x00000000
	.align		4
        /*0004*/ 	.word	0xffffffff
	.align		4
        /*0008*/ 	.word	0x00000000
	.align		4
        /*000c*/ 	.word	0xfffffffe
	.align		4
        /*0010*/ 	.word	0x00000000
	.align		4
        /*0014*/ 	.word	0xfffffffd
	.align		4
        /*0018*/ 	.word	0x00000000
	.align		4
        /*001c*/ 	.word	0xfffffffc


//--------------------- .text.triton_poi_fused_stack_39 --------------------------
	.section	.text.triton_poi_fused_stack_39,"ax",@progbits
	.align	128
        .global         triton_poi_fused_stack_39
        .type           triton_poi_fused_stack_39,@function
        .size           triton_poi_fused_stack_39,(.L_x_1 - triton_poi_fused_stack_39)
        .other          triton_poi_fused_stack_39,@"STO_CUDA_ENTRY STV_DEFAULT"
triton_poi_fused_stack_39:
.text.triton_poi_fused_stack_39:
[----:B------:R-:W-:Y:S01]  /*0000*/  LDC R1, c[0x0][0x28] ;  /* 0x00000a00ff017b82 */ /* 0x000fe20000000800 */
[----:B------:R-:W1:Y:S07]  /*0010*/  S2R R0, SR_TID.X ;  /* 0x0000000000007919 */ /* 0x000e6e0000002100 */
[----:B------:R-:W2:Y:S01]  /*0020*/  LDC.64 R4, c[0x0][0x210] ;  /* 0x00008400ff047b82 */ /* 0x000ea20000000a00 */
[----:B------:R-:W-:Y:S02]  /*0030*/  CS2R R10, SRZ ;  /* 0x00000000000a7805 */ /* 0x000fe4000001ff00 */
[----:B------:R-:W-:Y:S01]  /*0040*/  CS2R R12, SRZ ;  /* 0x00000000000c7805 */ /* 0x000fe2000001ff00 */
[----:B------:R-:W3:Y:S01]  /*0050*/  S2R R9, SR_CTAID.X ;  /* 0x0000000000097919 */ /* 0x000ee20000002500 */
[----:B------:R-:W-:Y:S01]  /*0060*/  ULDC.64 UR4, c[0x0][0x208] ;  /* 0x0000820000047ab9 */ /* 0x000fe20000000a00 */
[----:B-1----:R-:W-:-:S05]  /*0070*/  IMAD.SHL.U32 R0, R0, 0x2, RZ ;  /* 0x0000000200007824 */ /* 0x002fca00078e00ff */
[----:B------:R-:W-:-:S05]  /*0080*/  LOP3.LUT R0, R0, 0xfe, RZ, 0xc0, !PT ;  /* 0x000000fe00007812 */ /* 0x000fca00078ec0ff */
[----:B---3--:R-:W-:-:S05]  /*0090*/  IMAD R9, R9, 0x100, R0 ;  /* 0x0000010009097824 */ /* 0x008fca00078e0200 */
[----:B------:R-:W-:Y:S02]  /*00a0*/  SHF.R.S32.HI R0, RZ, 0x1f, R9 ;  /* 0x0000001fff007819 */ /* 0x000fe40000011409 */
[C---:B------:R-:W-:Y:S02]  /*00b0*/  ISETP.GE.AND P1, PT, R9.reuse, 0x1000, PT ;  /* 0x000010000900780c */ /* 0x040fe40003f26270 */
[----:B------:R-:W-:Y:S02]  /*00c0*/  LEA.HI R0, R0, R9, RZ, 0xa ;  /* 0x0000000900007211 */ /* 0x000fe400078f50ff */
[----:B------:R-:W-:-:S03]  /*00d0*/  ISETP.GT.AND P0, PT, R9, 0xfff, PT ;  /* 0x00000fff0900780c */ /* 0x000fc60003f04270 */
[C---:B------:R-:W-:Y:S01]  /*00e0*/  IMAD.SHL.U32 R2, R0.reuse, 0x2, RZ ;  /* 0x0000000200027824 */ /* 0x040fe200078e00ff */
[----:B------:R-:W-:-:S04]  /*00f0*/  LOP3.LUT R0, R0, 0xfffffc00, RZ, 0xc0, !PT ;  /* 0xfffffc0000007812 */ /* 0x000fc800078ec0ff */
[----:B------:R-:W-:-:S04]  /*0100*/  LOP3.LUT R2, R2, 0xfffff800, RZ, 0xc0, !PT ;  /* 0xfffff80002027812 */ /* 0x000fc800078ec0ff */
[----:B------:R-:W-:-:S05]  /*0110*/  IADD3 R3, R2, R9, -R0 ;  /* 0x0000000902037210 */ /* 0x000fca0007ffe800 */
[C---:B------:R-:W-:Y:S02]  /*0120*/  VIADD R7, R3.reuse, 0xffffe400 ;  /* 0xffffe40003077836 */ /* 0x040fe40000000000 */
[----:B--2---:R-:W-:-:S04]  /*0130*/  IMAD.WIDE R2, R3, 0x4, R4 ;  /* 0x0000000403027825 */ /* 0x004fc800078e0204 */
[----:B------:R-:W-:Y:S01]  /*0140*/  IMAD.WIDE R4, R7, 0x4, R4 ;  /* 0x0000000407047825 */ /* 0x000fe200078e0204 */
[----:B------:R-:W2:Y:S01]  /*0150*/  @!P1 LDG.E.64 R10, desc[UR4][R2.64] ;  /* 0x00000004020a9981 */ /* 0x000ea2000c1e1b00 */
[----:B------:R-:W1:Y:S03]  /*0160*/  LDC.64 R6, c[0x0][0x218] ;  /* 0x00008600ff067b82 */ /* 0x000e660000000a00 */
[----:B------:R-:W3:Y:S01]  /*0170*/  @P0 LDG.E.64 R12, desc[UR4][R4.64] ;  /* 0x00000004040c0981 */ /* 0x000ee2000c1e1b00 */
[----:B-1----:R-:W-:Y:S01]  /*0180*/  IMAD.WIDE R6, R9, 0x4, R6 ;  /* 0x0000000409067825 */ /* 0x002fe200078e0206 */
[----:B--2---:R-:W-:Y:S02]  /*0190*/  SEL R10, R10, RZ, !P1 ;  /* 0x000000ff0a0a7207 */ /* 0x004fe40004800000 */
[----:B------:R-:W-:Y:S02]  /*01a0*/  SEL R11, R11, RZ, !P1 ;  /* 0x000000ff0b0b7207 */ /* 0x000fe40004800000 */
[----:B---3--:R-:W-:-:S02]  /*01b0*/  @P1 SEL R10, R12, RZ, P0 ;  /* 0x000000ff0c0a1207 */ /* 0x008fc40000000000 */
[----:B------:R-:W-:-:S05]  /*01c0*/  @P1 SEL R11, R13, RZ, P0 ;  /* 0x000000ff0d0b1207 */ /* 0x000fca0000000000 */
[----:B------:R-:W-:Y:S01]  /*01d0*/  STG.E.64 desc[UR4][R6.64], R10 ;  /* 0x0000000a06007986 */ /* 0x000fe2000c101b04 */
[----:B------:R-:W-:Y:S05]  /*01e0*/  EXIT ;  /* 0x000000000000794d */ /* 0x000fea0003800000 */
.L_x_0:
[----:B------:R-:W-:-:S00]  /*01f0*/  BRA `(.L_x_0) ;  /* 0xfffffffc00fc7947 */ /* 0x000fc0000383ffff */
[----:B------:R-:W-:-:S00]  /*0200*/  NOP ;  /* 0x0000000000007918 */ /* 0x000fc00000000000 */
[----:B------:R-:W-:-:S00]  /*0210*/  NOP ;  /* 0x0000000000007918 */ /* 0x000fc00000000000 */
[----:B------:R-:W-:-:S00]  /*0220*/  NOP ;  /* 0x0000000000007918 */ /* 0x000fc00000000000 */
[----:B------:R-:W-:-:S00]  /*0230*/  NOP ;  /* 0x0000000000007918 */ /* 0x000fc00000000000 */
[----:B------:R-:W-:-:S00]  /*0240*/  NOP ;  /* 0x0000000000007918 */ /* 0x000fc00000000000 */
[----:B------:R-:W-:-:S00]  /*0250*/  NOP ;  /* 0x0000000000007918 */ /* 0x000fc00000000000 */
[----:B------:R-:W-:-:S00]  /*0260*/  NOP ;  /* 0x0000000000007918 */ /* 0x000fc00000000000 */
[----:B------:R-:W-:-:S00]  /*0270*/  NOP ;  /* 0x0000000000007918 */ /* 0x000fc00000000000 */
.L_x_1:


//--------------------- .nv.constant0.triton_poi_fused_stack_39 --------------------------
	.section	.nv.constant0.triton_poi_fused_stack_39,"a",@progbits
	.sectionflags	@""
	.align	4
.nv.constant0.triton_poi_fused_stack_39:
	.zero		548
